	.headerflags	@"EF_CUDA_TEXMODE_UNIFIED EF_CUDA_64BIT_ADDRESS EF_CUDA_ACCELERATORS EF_CUDA_SM90 EF_CUDA_VIRTUAL_SM(EF_CUDA_SM90)"
	.elftype	@"ET_EXEC"


//--------------------- .nv.info                  --------------------------
	.section	.nv.info,"",@"SHT_CUDA_INFO"
	.align	4


	//----- nvinfo : EIATTR_REGCOUNT
	.align		4
        /*0000*/ 	.byte	0x04, 0x2f
        /*0002*/ 	.short	(.L_3 - .L_2)
	.align		4
.L_2:
        /*0004*/ 	.word	index@(triton_poi_fused__native_batch_norm_legit_no_training_add_relu_8)
        /*0008*/ 	.word	0x00000014


	//----- nvinfo : EIATTR_MIN_STACK_SIZE
	.align		4
.L_3:
        /*000c*/ 	.byte	0x04, 0x12
        /*000e*/ 	.short	(.L_5 - .L_4)
	.align		4
.L_4:
        /*0010*/ 	.word	index@(triton_poi_fused__native_batch_norm_legit_no_training_add_relu_8)
        /*0014*/ 	.word	0x00000000


	//----- nvinfo : EIATTR_FRAME_SIZE
	.align		4
.L_5:
        /*0018*/ 	.byte	0x04, 0x11
        /*001a*/ 	.short	(.L_7 - .L_6)
	.align		4
.L_6:
        /*001c*/ 	.word	index@(triton_poi_fused__native_batch_norm_legit_no_training_add_relu_8)
        /*0020*/ 	.word	0x00000000


	//----- nvinfo : EIATTR_MIN_STACK_SIZE
	.align		4
.L_7:
        /*0024*/ 	.byte	0x04, 0x12
        /*0026*/ 	.short	(.L_9 - .L_8)
	.align		4
.L_8:
        /*0028*/ 	.word	index@(triton_poi_fused__native_batch_norm_legit_no_training_add_relu_8)
        /*002c*/ 	.word	0x00000000
.L_9:


//--------------------- .nv.info.triton_poi_fused__native_batch_norm_legit_no_training_add_relu_8 --------------------------
	.section	.nv.info.triton_poi_fused__native_batch_norm_legit_no_training_add_relu_8,"",@"SHT_CUDA_INFO"
	.sectionflags	@""
	.align	4


	//----- nvinfo : EIATTR_CUDA_API_VERSION
	.align		4
        /*0000*/ 	.byte	0x04, 0x37
        /*0002*/ 	.short	(.L_11 - .L_10)
.L_10:
        /*0004*/ 	.word	0x0000007c


	//----- nvinfo : EIATTR_KPARAM_INFO
	.align		4
.L_11:
        /*0008*/ 	.byte	0x04, 0x17
        /*000a*/ 	.short	(.L_13 - .L_12)
.L_12:
        /*000c*/ 	.word	0x00000000
        /*0010*/ 	.short	0x0007
        /*0012*/ 	.short	0x0038
        /*0014*/ 	.byte	0x00, 0xf0, 0x11, 0x00


	//----- nvinfo : EIATTR_KPARAM_INFO
	.align		4
.L_13:
        /*0018*/ 	.byte	0x04, 0x17
        /*001a*/ 	.short	(.L_15 - .L_14)
.L_14:
        /*001c*/ 	.word	0x00000000
        /*0020*/ 	.short	0x0006
        /*0022*/ 	.short	0x0030
        /*0024*/ 	.byte	0x00, 0xf4, 0x21, 0x00


	//----- nvinfo : EIATTR_KPARAM_INFO
	.align		4
.L_15:
        /*0028*/ 	.byte	0x04, 0x17
        /*002a*/ 	.short	(.L_17 - .L_16)
.L_16:
        /*002c*/ 	.word	0x00000000
        /*0030*/ 	.short	0x0005
        /*0032*/ 	.short	0x0028
        /*0034*/ 	.byte	0x00, 0xf4, 0x21, 0x00


	//----- nvinfo : EIATTR_KPARAM_INFO
	.align		4
.L_17:
        /*0038*/ 	.byte	0x04, 0x17
        /*003a*/ 	.short	(.L_19 - .L_18)
.L_18:
        /*003c*/ 	.word	0x00000000
        /*0040*/ 	.short	0x0004
        /*0042*/ 	.short	0x0020
        /*0044*/ 	.byte	0x00, 0xf4, 0x21, 0x00


	//----- nvinfo : EIATTR_KPARAM_INFO
	.align		4
.L_19:
        /*0048*/ 	.byte	0x04, 0x17
        /*004a*/ 	.short	(.L_21 - .L_20)
.L_20:
        /*004c*/ 	.word	0x00000000
        /*0050*/ 	.short	0x0003
        /*0052*/ 	.short	0x0018
        /*0054*/ 	.byte	0x00, 0xf4, 0x21, 0x00


	//----- nvinfo : EIATTR_KPARAM_INFO
	.align		4
.L_21:
        /*0058*/ 	.byte	0x04, 0x17
        /*005a*/ 	.short	(.L_23 - .L_22)
.L_22:
        /*005c*/ 	.word	0x00000000
        /*0060*/ 	.short	0x0002
        /*0062*/ 	.short	0x0010
        /*0064*/ 	.byte	0x00, 0xf4, 0x21, 0x00


	//----- nvinfo : EIATTR_KPARAM_INFO
	.align		4
.L_23:
        /*0068*/ 	.byte	0x04, 0x17
        /*006a*/ 	.short	(.L_25 - .L_24)
.L_24:
        /*006c*/ 	.word	0x00000000
        /*0070*/ 	.short	0x0001
        /*0072*/ 	.short	0x0008
        /*0074*/ 	.byte	0x00, 0xf4, 0x21, 0x00


	//----- nvinfo : EIATTR_KPARAM_INFO
	.align		4
.L_25:
        /*0078*/ 	.byte	0x04, 0x17
        /*007a*/ 	.short	(.L_27 - .L_26)
.L_26:
        /*007c*/ 	.word	0x00000000
        /*0080*/ 	.short	0x0000
        /*0082*/ 	.short	0x0000
        /*0084*/ 	.byte	0x00, 0xf4, 0x21, 0x00


	//----- nvinfo : EIATTR_SPARSE_MMA_MASK
	.align		4
.L_27:
        /*0088*/ 	.byte	0x03, 0x50
        /*008a*/ 	.short	0x0000


	//----- nvinfo : EIATTR_MAXREG_COUNT
	.align		4
        /*008c*/ 	.byte	0x03, 0x1b
        /*008e*/ 	.short	0x00ff


	//----- nvinfo : EIATTR_EXIT_INSTR_OFFSETS
	.align		4
        /*0090*/ 	.byte	0x04, 0x1c
        /*0092*/ 	.short	(.L_29 - .L_28)


	//   ....[0]....
.L_28:
        /*0094*/ 	.word	0x000003a0


	//----- nvinfo : EIATTR_REQNTID
	.align		4
.L_29:
        /*0098*/ 	.byte	0x04, 0x10
        /*009a*/ 	.short	(.L_31 - .L_30)
.L_30:
        /*009c*/ 	.word	0x00000100
        /*00a0*/ 	.word	0x00000001
        /*00a4*/ 	.word	0x00000001


	//----- nvinfo : EIATTR_CBANK_PARAM_SIZE
	.align		4
.L_31:
        /*00a8*/ 	.byte	0x03, 0x19
        /*00aa*/ 	.short	0x003c


	//----- nvinfo : EIATTR_PARAM_CBANK
	.align		4
        /*00ac*/ 	.byte	0x04, 0x0a
        /*00ae*/ 	.short	(.L_33 - .L_32)
	.align		4
.L_32:
        /*00b0*/ 	.word	index@(.nv.constant0.triton_poi_fused__native_batch_norm_legit_no_training_add_relu_8)
        /*00b4*/ 	.short	0x0210
        /*00b6*/ 	.short	0x003c


	//----- nvinfo : EIATTR_SW_WAR
	.align		4
.L_33:
        /*00b8*/ 	.byte	0x04, 0x36
        /*00ba*/ 	.short	(.L_35 - .L_34)
.L_34:
        /*00bc*/ 	.word	0x00000008
.L_35:


//--------------------- .nv.callgraph             --------------------------
	.section	.nv.callgraph,"",@"SHT_CUDA_CALLGRAPH"
	.align	4
	.sectionentsize	8
	.align		4
        /*0000*/ 	.word	0x00000000
	.align		4
        /*0004*/ 	.word	0xffffffff
	.align		4
        /*0008*/ 	.word	0x00000000
	.align		4
        /*000c*/ 	.word	0xfffffffe
	.align		4
        /*0010*/ 	.word	0x00000000
	.align		4
        /*0014*/ 	.word	0xfffffffd
	.align		4
        /*0018*/ 	.word	0x00000000
	.align		4
        /*001c*/ 	.word	0xfffffffc


//--------------------- .nv.constant4             --------------------------
	.section	.nv.constant4,"a",@progbits
	.align	8
	.align		8
.nv.constant4:
        /*0000*/ 	.dword	_$_str
	.align		8
        /*0008*/ 	.dword	_$_str_$_2


//--------------------- .text.triton_poi_fused__native_batch_norm_legit_no_training_add_relu_8 --------------------------
	.section	.text.triton_poi_fused__native_batch_norm_legit_no_training_add_relu_8,"ax",@progbits
	.align	128
        .global         triton_poi_fused__native_batch_norm_legit_no_training_add_relu_8
        .type           triton_poi_fused__native_batch_norm_legit_no_training_add_relu_8,@function
        .size           triton_poi_fused__native_batch_norm_legit_no_training_add_relu_8,(.L_x_1 - triton_poi_fused__native_batch_norm_legit_no_training_add_relu_8)
        .other          triton_poi_fused__native_batch_norm_legit_no_training_add_relu_8,@"STO_CUDA_ENTRY STV_DEFAULT"
triton_poi_fused__native_batch_norm_legit_no_training_add_relu_8:
.text.triton_poi_fused__native_batch_norm_legit_no_training_add_relu_8:
[----:B------:R-:W-:Y:S01]  /*0000*/  LDC R1, c[0x0][0x28] ;  /* 0x00000a00ff017b82 */ /* 0x000fe20000000800 */
[----:B------:R-:W1:Y:S07]  /*0010*/  S2R R0, SR_TID.X ;  /* 0x0000000000007919 */ /* 0x000e6e0000002100 */
[----:B------:R-:W2:Y:S01]  /*0020*/  LDC.64 R10, c[0x0][0x220] ;  /* 0x00008800ff0a7b82 */ /* 0x000ea20000000a00 */
[----:B------:R-:W-:Y:S01]  /*0030*/  ULDC.64 UR4, c[0x0][0x208] ;  /* 0x0000820000047ab9 */ /* 0x000fe20000000a00 */
[----:B------:R-:W3:Y:S06]  /*0040*/  S2R R5, SR_CTAID.X ;  /* 0x0000000000057919 */ /* 0x000eec0000002500 */
[----:B------:R-:W4:Y:S08]  /*0050*/  LDC.64 R6, c[0x0][0x210] ;  /* 0x00008400ff067b82 */ /* 0x000f300000000a00 */
[----:B------:R-:W5:Y:S08]  /*0060*/  LDC.64 R8, c[0x0][0x218] ;  /* 0x00008600ff087b82 */ /* 0x000f700000000a00 */
[----:B------:R-:W5:Y:S01]  /*0070*/  LDC.64 R12, c[0x0][0x228] ;  /* 0x00008a00ff0c7b82 */ /* 0x000f620000000a00 */
[----:B-1----:R-:W-:-:S07]  /*0080*/  SHF.L.U32 R0, R0, 0x1, RZ ;  /* 0x0000000100007819 */ /* 0x002fce00000006ff */
[----:B------:R-:W1:Y:S01]  /*0090*/  LDC.64 R14, c[0x0][0x230] ;  /* 0x00008c00ff0e7b82 */ /* 0x000e620000000a00 */
[----:B---3--:R-:W-:Y:S02]  /*00a0*/  SHF.R.S32.HI R3, RZ, 0x16, R5 ;  /* 0x00000016ff037819 */ /* 0x008fe40000011405 */
[----:B------:R-:W-:Y:S02]  /*00b0*/  LOP3.LUT R0, R0, 0x1fe, RZ, 0xc0, !PT ;  /* 0x000001fe00007812 */ /* 0x000fe400078ec0ff */
[----:B------:R-:W-:Y:S02]  /*00c0*/  SGXT R3, R3, 0x1 ;  /* 0x000000010303781a */ /* 0x000fe40000000200 */
[----:B------:R-:W-:-:S04]  /*00d0*/  LEA R0, R5, R0, 0x9 ;  /* 0x0000000005007211 */ /* 0x000fc800078e48ff */
[----:B------:R-:W-:-:S04]  /*00e0*/  LEA.HI R3, R3, R0, RZ, 0xa ;  /* 0x0000000003037211 */ /* 0x000fc800078f50ff */
[----:B------:R-:W-:-:S04]  /*00f0*/  SHF.R.S32.HI R3, RZ, 0xa, R3 ;  /* 0x0000000aff037819 */ /* 0x000fc80000011403 */
[----:B------:R-:W-:-:S04]  /*0100*/  LEA.HI R2, R3, R3, RZ, 0x9 ;  /* 0x0000000303027211 */ /* 0x000fc800078f48ff */
[----:B------:R-:W-:-:S04]  /*0110*/  LOP3.LUT R2, R2, 0xfffffe00, RZ, 0xc0, !PT ;  /* 0xfffffe0002027812 */ /* 0x000fc800078ec0ff */
[----:B------:R-:W-:Y:S02]  /*0120*/  IADD3 R17, R3, -R2, RZ ;  /* 0x8000000203117210 */ /* 0x000fe40007ffe0ff */
[----:B------:R-:W3:Y:S03]  /*0130*/  LDC.64 R2, c[0x0][0x238] ;  /* 0x00008e00ff027b82 */ /* 0x000ee60000000a00 */
[----:B--2---:R-:W-:-:S05]  /*0140*/  IMAD.WIDE R10, R17, 0x4, R10 ;  /* 0x00000004110a7825 */ /* 0x004fca00078e020a */
[----:B------:R1:W2:Y:S01]  /*0150*/  LDG.E.EL R4, desc[UR4][R10.64] ;  /* 0x000000040a047981 */ /* 0x0002a2000c2e1900 */
[----:B----4-:R-:W-:-:S04]  /*0160*/  IMAD.WIDE R6, R0, 0x4, R6 ;  /* 0x0000000400067825 */ /* 0x010fc800078e0206 */
[C---:B-----5:R-:W-:Y:S02]  /*0170*/  IMAD.WIDE R8, R17.reuse, 0x4, R8 ;  /* 0x0000000411087825 */ /* 0x060fe400078e0208 */
[----:B------:R-:W4:Y:S02]  /*0180*/  LDG.E.64 R6, desc[UR4][R6.64] ;  /* 0x0000000406067981 */ /* 0x000f24000c1e1b00 */
[C---:B0-----:R-:W-:Y:S02]  /*0190*/  IMAD.WIDE R12, R17.reuse, 0x4, R12 ;  /* 0x00000004110c7825 */ /* 0x041fe400078e020c */
[----:B------:R0:W4:Y:S02]  /*01a0*/  LDG.E.EL R5, desc[UR4][R8.64] ;  /* 0x0000000408057981 */ /* 0x000124000c2e1900 */
[----:B-1----:R-:W-:Y:S02]  /*01b0*/  IMAD.WIDE R10, R17, 0x4, R14 ;  /* 0x00000004110a7825 */ /* 0x002fe400078e020e */
[----:B------:R1:W5:Y:S02]  /*01c0*/  LDG.E.EL R12, desc[UR4][R12.64] ;  /* 0x000000040c0c7981 */ /* 0x000364000c2e1900 */
[----:B---3--:R-:W-:-:S02]  /*01d0*/  IMAD.WIDE R2, R0, 0x4, R2 ;  /* 0x0000000400027825 */ /* 0x008fc400078e0202 */
[----:B------:R-:W5:Y:S01]  /*01e0*/  LDG.E.EL R11, desc[UR4][R10.64] ;  /* 0x000000040a0b7981 */ /* 0x000f62000c2e1900 */
[----:B0-----:R-:W0:Y:S03]  /*01f0*/  LDC.64 R8, c[0x0][0x240] ;  /* 0x00009000ff087b82 */ /* 0x001e260000000a00 */
[----:B------:R-:W3:Y:S01]  /*0200*/  LDG.E.64 R2, desc[UR4][R2.64] ;  /* 0x0000000402027981 */ /* 0x000ee2000c1e1b00 */
[----:B-1----:R-:W-:Y:S01]  /*0210*/  HFMA2.MMA R13, -RZ, RZ, 1.625, 0 ;  /* 0x3e800000ff0d7435 */ /* 0x002fe200000001ff */
[----:B0-----:R-:W-:-:S04]  /*0220*/  IMAD.WIDE R8, R0, 0x4, R8 ;  /* 0x0000000400087825 */ /* 0x001fc800078e0208 */
[----:B--2---:R-:W-:-:S04]  /*0230*/  FADD R4, R4, 9.9999997473787516356e-06 ;  /* 0x3727c5ac04047421 */ /* 0x004fc80000000000 */
[----:B------:R-:W0:Y:S02]  /*0240*/  MUFU.SQRT R14, R4 ;  /* 0x00000004000e7308 */ /* 0x000e240000002000 */
[C---:B0-----:R-:W-:Y:S02]  /*0250*/  FSETP.GT.AND P0, PT, R14.reuse, 8.50705917302346158658e+37, PT ;  /* 0x7e8000000e00780b */ /* 0x041fe40003f04000 */
[----:B------:R-:W-:-:S11]  /*0260*/  FSETP.GEU.AND P1, PT, R14, 1.175494350822287508e-38, PT ;  /* 0x008000000e00780b */ /* 0x000fd60003f2e000 */
[----:B------:R-:W-:-:S04]  /*0270*/  @P0 FMUL R14, R14, 0.25 ;  /* 0x3e8000000e0e0820 */ /* 0x000fc80000400000 */
[----:B------:R-:W-:-:S06]  /*0280*/  @!P1 FMUL R14, R14, 16777216 ;  /* 0x4b8000000e0e9820 */ /* 0x000fcc0000400000 */
[----:B------:R-:W0:Y:S01]  /*0290*/  MUFU.RCP R14, R14 ;  /* 0x0000000e000e7308 */ /* 0x000e220000001000 */
[----:B------:R-:W-:Y:S01]  /*02a0*/  FSEL R13, R13, 1, P0 ;  /* 0x3f8000000d0d7808 */ /* 0x000fe20000000000 */
[----:B----4-:R-:W-:-:S04]  /*02b0*/  FADD R7, R7, -R5 ;  /* 0x8000000507077221 */ /* 0x010fc80000000000 */
[----:B------:R-:W-:Y:S01]  /*02c0*/  @!P1 FMUL R13, R13, 16777216 ;  /* 0x4b8000000d0d9820 */ /* 0x000fe20000400000 */
[----:B------:R-:W-:-:S03]  /*02d0*/  FADD R6, R6, -R5 ;  /* 0x8000000506067221 */ /* 0x000fc60000000000 */
[----:B0-----:R-:W-:-:S04]  /*02e0*/  FMUL R13, R14, R13 ;  /* 0x0000000d0e0d7220 */ /* 0x001fc80000400000 */
[-C--:B------:R-:W-:Y:S01]  /*02f0*/  FMUL R7, R7, R13.reuse ;  /* 0x0000000d07077220 */ /* 0x080fe20000400000 */
[----:B------:R-:W-:-:S03]  /*0300*/  FMUL R6, R6, R13 ;  /* 0x0000000d06067220 */ /* 0x000fc60000400000 */
[C-C-:B-----5:R-:W-:Y:S01]  /*0310*/  FFMA R4, R12.reuse, R7, R11.reuse ;  /* 0x000000070c047223 */ /* 0x160fe2000000000b */
[----:B------:R-:W-:-:S04]  /*0320*/  FFMA R11, R12, R6, R11 ;  /* 0x000000060c0b7223 */ /* 0x000fc8000000000b */
[----:B---3--:R-:W-:Y:S01]  /*0330*/  FSETP.GEU.AND P1, PT, R4, -R3, PT ;  /* 0x800000030400720b */ /* 0x008fe20003f2e000 */
[----:B------:R-:W-:Y:S01]  /*0340*/  FADD R4, R3, R4 ;  /* 0x0000000403047221 */ /* 0x000fe20000000000 */
[----:B------:R-:W-:Y:S01]  /*0350*/  FADD R3, R2, R11 ;  /* 0x0000000b02037221 */ /* 0x000fe20000000000 */
[----:B------:R-:W-:-:S03]  /*0360*/  FSETP.GEU.AND P0, PT, R11, -R2, PT ;  /* 0x800000020b00720b */ /* 0x000fc60003f0e000 */
[----:B------:R-:W-:Y:S02]  /*0370*/  FSEL R5, R4, RZ, P1 ;  /* 0x000000ff04057208 */ /* 0x000fe40000800000 */
[----:B------:R-:W-:-:S05]  /*0380*/  FSEL R4, R3, RZ, P0 ;  /* 0x000000ff03047208 */ /* 0x000fca0000000000 */
[----:B------:R-:W-:Y:S01]  /*0390*/  STG.E.64 desc[UR4][R8.64], R4 ;  /* 0x0000000408007986 */ /* 0x000fe2000c101b04 */
[----:B------:R-:W-:Y:S05]  /*03a0*/  EXIT ;  /* 0x000000000000794d */ /* 0x000fea0003800000 */
.L_x_0:
[----:B------:R-:W-:-:S00]  /*03b0*/  BRA `(.L_x_0) ;  /* 0xfffffffc00fc7947 */ /* 0x000fc0000383ffff */
[----:B------:R-:W-:-:S00]  /*03c0*/  NOP ;  /* 0x0000000000007918 */ /* 0x000fc00000000000 */
        /* <DEDUP_REMOVED lines=11> */
.L_x_1:


//--------------------- .nv.global.init           --------------------------
	.section	.nv.global.init,"aw",@progbits
.nv.global.init:
	.type		_$_str,@object
	.size		_$_str,(_$_str_$_2 - _$_str)
_$_str:
        /*0000*/ 	.byte	0x5f, 0x5f, 0x43, 0x55, 0x44, 0x41, 0x5f, 0x46, 0x54, 0x5a, 0x00
	.type		_$_str_$_2,@object
	.size		_$_str_$_2,(.L_1 - _$_str_$_2)
_$_str_$_2:
        /*000b*/ 	.byte	0x5f, 0x5f, 0x43, 0x55, 0x44, 0x41, 0x5f, 0x50, 0x52, 0x45, 0x43, 0x5f, 0x53, 0x51, 0x52, 0x54
        /*001b*/ 	.byte	0x00
.L_1:


//--------------------- .nv.constant0.triton_poi_fused__native_batch_norm_legit_no_training_add_relu_8 --------------------------
	.section	.nv.constant0.triton_poi_fused__native_batch_norm_legit_no_training_add_relu_8,"a",@progbits
	.sectionflags	@""
	.align	4
.nv.constant0.triton_poi_fused__native_batch_norm_legit_no_training_add_relu_8:
	.zero		588
